//
// Generated by NVIDIA NVVM Compiler
//
// Compiler Build ID: CL-36424714
// Cuda compilation tools, release 13.0, V13.0.88
// Based on NVVM 20.0.0
//

.version 9.0
.target sm_100
.address_size 64

	// .globl	_Z7mysgemmiiiPKfS0_Pf
// _ZZ7mysgemmiiiPKfS0_PfE7Ashared has been demoted
// _ZZ7mysgemmiiiPKfS0_PfE7Bshared has been demoted

.visible .entry _Z7mysgemmiiiPKfS0_Pf(
	.param .u32 _Z7mysgemmiiiPKfS0_Pf_param_0,
	.param .u32 _Z7mysgemmiiiPKfS0_Pf_param_1,
	.param .u32 _Z7mysgemmiiiPKfS0_Pf_param_2,
	.param .u64 .ptr .align 1 _Z7mysgemmiiiPKfS0_Pf_param_3,
	.param .u64 .ptr .align 1 _Z7mysgemmiiiPKfS0_Pf_param_4,
	.param .u64 .ptr .align 1 _Z7mysgemmiiiPKfS0_Pf_param_5
)
{
	.reg .pred 	%p<13>;
	.reg .b32 	%r<42>;
	.reg .b32 	%f<60>;
	.reg .b64 	%rd<13>;
	// demoted variable
	.shared .align 4 .b8 _ZZ7mysgemmiiiPKfS0_PfE7Ashared[1024];
	// demoted variable
	.shared .align 4 .b8 _ZZ7mysgemmiiiPKfS0_PfE7Bshared[1024];
	ld.param.u32 	%r23, [_Z7mysgemmiiiPKfS0_Pf_param_0];
	ld.param.u32 	%r24, [_Z7mysgemmiiiPKfS0_Pf_param_1];
	ld.param.u32 	%r25, [_Z7mysgemmiiiPKfS0_Pf_param_2];
	ld.param.u64 	%rd4, [_Z7mysgemmiiiPKfS0_Pf_param_3];
	ld.param.u64 	%rd5, [_Z7mysgemmiiiPKfS0_Pf_param_4];
	ld.param.u64 	%rd6, [_Z7mysgemmiiiPKfS0_Pf_param_5];
	mov.u32 	%r26, %ctaid.x;
	mov.u32 	%r27, %ctaid.y;
	mov.u32 	%r37, %tid.x;
	mov.u32 	%r39, %tid.y;
	mov.u32 	%r28, %ntid.y;
	mad.lo.s32 	%r3, %r27, %r28, %r39;
	mov.u32 	%r29, %ntid.x;
	mad.lo.s32 	%r4, %r26, %r29, %r37;
	setp.lt.s32 	%p2, %r25, 1;
	@%p2 bra 	$L__BB0_9;
	add.s32 	%r30, %r25, 15;
	shr.u32 	%r31, %r30, 4;
	cvta.to.global.u64 	%rd7, %rd6;
	setp.lt.s32 	%p3, %r3, %r23;
	shl.b32 	%r32, %r39, 6;
	mov.u32 	%r33, _ZZ7mysgemmiiiPKfS0_PfE7Ashared;
	add.s32 	%r5, %r33, %r32;
	shl.b32 	%r34, %r37, 2;
	add.s32 	%r6, %r5, %r34;
	setp.lt.s32 	%p4, %r4, %r24;
	mov.u32 	%r35, _ZZ7mysgemmiiiPKfS0_PfE7Bshared;
	add.s32 	%r8, %r35, %r34;
	add.s32 	%r7, %r8, %r32;
	and.pred  	%p1, %p3, %p4;
	mad.lo.s32 	%r36, %r24, %r3, %r4;
	mul.wide.s32 	%rd8, %r36, 4;
	add.s64 	%rd1, %rd7, %rd8;
	neg.s32 	%r41, %r31;
	mad.lo.s32 	%r40, %r39, %r25, %r4;
	shl.b32 	%r11, %r25, 4;
	mad.lo.s32 	%r38, %r25, %r3, %r37;
	cvta.to.global.u64 	%rd2, %rd4;
	cvta.to.global.u64 	%rd3, %rd5;
	mov.f32 	%f57, 0f00000000;
	not.pred 	%p11, %p1;
$L__BB0_2:
	setp.ge.s32 	%p5, %r3, %r23;
	setp.ge.s32 	%p6, %r37, %r25;
	mov.f32 	%f58, 0f00000000;
	or.pred  	%p7, %p6, %p5;
	@%p7 bra 	$L__BB0_4;
	mul.wide.u32 	%rd9, %r38, 4;
	add.s64 	%rd10, %rd2, %rd9;
	ld.global.f32 	%f58, [%rd10];
$L__BB0_4:
	setp.ge.s32 	%p8, %r4, %r24;
	st.shared.f32 	[%r6], %f58;
	setp.ge.s32 	%p9, %r39, %r25;
	mov.f32 	%f59, 0f00000000;
	or.pred  	%p10, %p8, %p9;
	@%p10 bra 	$L__BB0_6;
	mul.wide.s32 	%rd11, %r40, 4;
	add.s64 	%rd12, %rd3, %rd11;
	ld.global.f32 	%f59, [%rd12];
$L__BB0_6:
	st.shared.f32 	[%r7], %f59;
	bar.sync 	0;
	ld.shared.f32 	%f10, [%r5];
	ld.shared.f32 	%f11, [%r8];
	fma.rn.f32 	%f12, %f10, %f11, %f57;
	bar.sync 	0;
	ld.shared.f32 	%f13, [%r5+4];
	ld.shared.f32 	%f14, [%r8+64];
	fma.rn.f32 	%f15, %f13, %f14, %f12;
	bar.sync 	0;
	ld.shared.f32 	%f16, [%r5+8];
	ld.shared.f32 	%f17, [%r8+128];
	fma.rn.f32 	%f18, %f16, %f17, %f15;
	bar.sync 	0;
	ld.shared.f32 	%f19, [%r5+12];
	ld.shared.f32 	%f20, [%r8+192];
	fma.rn.f32 	%f21, %f19, %f20, %f18;
	bar.sync 	0;
	ld.shared.f32 	%f22, [%r5+16];
	ld.shared.f32 	%f23, [%r8+256];
	fma.rn.f32 	%f24, %f22, %f23, %f21;
	bar.sync 	0;
	ld.shared.f32 	%f25, [%r5+20];
	ld.shared.f32 	%f26, [%r8+320];
	fma.rn.f32 	%f27, %f25, %f26, %f24;
	bar.sync 	0;
	ld.shared.f32 	%f28, [%r5+24];
	ld.shared.f32 	%f29, [%r8+384];
	fma.rn.f32 	%f30, %f28, %f29, %f27;
	bar.sync 	0;
	ld.shared.f32 	%f31, [%r5+28];
	ld.shared.f32 	%f32, [%r8+448];
	fma.rn.f32 	%f33, %f31, %f32, %f30;
	bar.sync 	0;
	ld.shared.f32 	%f34, [%r5+32];
	ld.shared.f32 	%f35, [%r8+512];
	fma.rn.f32 	%f36, %f34, %f35, %f33;
	bar.sync 	0;
	ld.shared.f32 	%f37, [%r5+36];
	ld.shared.f32 	%f38, [%r8+576];
	fma.rn.f32 	%f39, %f37, %f38, %f36;
	bar.sync 	0;
	ld.shared.f32 	%f40, [%r5+40];
	ld.shared.f32 	%f41, [%r8+640];
	fma.rn.f32 	%f42, %f40, %f41, %f39;
	bar.sync 	0;
	ld.shared.f32 	%f43, [%r5+44];
	ld.shared.f32 	%f44, [%r8+704];
	fma.rn.f32 	%f45, %f43, %f44, %f42;
	bar.sync 	0;
	ld.shared.f32 	%f46, [%r5+48];
	ld.shared.f32 	%f47, [%r8+768];
	fma.rn.f32 	%f48, %f46, %f47, %f45;
	bar.sync 	0;
	ld.shared.f32 	%f49, [%r5+52];
	ld.shared.f32 	%f50, [%r8+832];
	fma.rn.f32 	%f51, %f49, %f50, %f48;
	bar.sync 	0;
	ld.shared.f32 	%f52, [%r5+56];
	ld.shared.f32 	%f53, [%r8+896];
	fma.rn.f32 	%f54, %f52, %f53, %f51;
	bar.sync 	0;
	ld.shared.f32 	%f55, [%r5+60];
	ld.shared.f32 	%f56, [%r8+960];
	fma.rn.f32 	%f57, %f55, %f56, %f54;
	bar.sync 	0;
	@%p11 bra 	$L__BB0_8;
	st.global.f32 	[%rd1], %f57;
$L__BB0_8:
	add.s32 	%r41, %r41, 1;
	setp.ne.s32 	%p12, %r41, 0;
	add.s32 	%r40, %r40, %r11;
	add.s32 	%r39, %r39, 16;
	add.s32 	%r38, %r38, 16;
	add.s32 	%r37, %r37, 16;
	@%p12 bra 	$L__BB0_2;
$L__BB0_9:
	ret;

}


// ===== COMPILED SASS (sm_100) =====

	.target	sm_100

	.elftype	@"ET_EXEC"


//--------------------- .note.nv.tkinfo           --------------------------
	.section	.note.nv.tkinfo,"",@"SHT_NOTE"
	.sectionflags	@"SHF_NOTE_NV_TKINFO"
	.tkinfo
        /*0018*/ 	.word	0x00000002
        /*0030*/ 	.string	""
        /*0030*/ 	.string	"ptxas"
        /*0030*/ 	.string	"Cuda compilation tools, release 13.0, V13.0.88"
        /*0030*/ 	.string	"Build cuda_13.0.r13.0/compiler.36424714_0"
        /*0030*/ 	.string	"-arch sm_100 -m 64 "



//--------------------- .note.nv.cuinfo           --------------------------
	.section	.note.nv.cuinfo,"",@"SHT_NOTE"
	.sectionflags	@"SHF_NOTE_NV_CUINFO"
        /*0018*/ 	.short	0x0002
        /*001a*/ 	.short	0x0064
        /*001c*/ 	.short	0x0082
	.zero		2


//--------------------- .nv.info                  --------------------------
	.section	.nv.info,"",@"SHT_CUDA_INFO"
	.align	4


	//----- nvinfo : EIATTR_REGCOUNT
	.align		4
        /*0000*/ 	.byte	0x04, 0x2f
        /*0002*/ 	.short	(.L_1 - .L_0)
	.align		4
.L_0:
        /*0004*/ 	.word	index@(_Z7mysgemmiiiPKfS0_Pf)
        /*0008*/ 	.word	0x00000020


	//----- nvinfo : EIATTR_FRAME_SIZE
	.align		4
.L_1:
        /*000c*/ 	.byte	0x04, 0x11
        /*000e*/ 	.short	(.L_3 - .L_2)
	.align		4
.L_2:
        /*0010*/ 	.word	index@(_Z7mysgemmiiiPKfS0_Pf)
        /*0014*/ 	.word	0x00000000


	//----- nvinfo : EIATTR_MIN_STACK_SIZE
	.align		4
.L_3:
        /*0018*/ 	.byte	0x04, 0x12
        /*001a*/ 	.short	(.L_5 - .L_4)
	.align		4
.L_4:
        /*001c*/ 	.word	index@(_Z7mysgemmiiiPKfS0_Pf)
        /*0020*/ 	.word	0x00000000
.L_5:


//--------------------- .nv.compat                --------------------------
	.section	.nv.compat,"",@"SHT_CUDA_COMPAT_INFO"
	.align	4
        /*0000*/ 	.byte	0x02, 0x09, 0x00, 0x00, 0x02, 0x02, 0x01, 0x00, 0x02, 0x05, 0x05, 0x00, 0x03, 0x07, 0x01, 0x01
        /*0010*/ 	.byte	0x02, 0x03, 0x00, 0x00, 0x02, 0x06, 0x01, 0x00, 0x04, 0x0b, 0x08, 0x00, 0x09, 0x00, 0x00, 0x00
        /*0020*/ 	.byte	0x00, 0x00, 0x00, 0x00


//--------------------- .nv.info._Z7mysgemmiiiPKfS0_Pf --------------------------
	.section	.nv.info._Z7mysgemmiiiPKfS0_Pf,"",@"SHT_CUDA_INFO"
	.sectionflags	@""
	.align	4


	//----- nvinfo : EIATTR_CUDA_API_VERSION
	.align		4
        /*0000*/ 	.byte	0x04, 0x37
        /*0002*/ 	.short	(.L_7 - .L_6)
.L_6:
        /*0004*/ 	.word	0x00000082


	//----- nvinfo : EIATTR_KPARAM_INFO
	.align		4
.L_7:
        /*0008*/ 	.byte	0x04, 0x17
        /*000a*/ 	.short	(.L_9 - .L_8)
.L_8:
        /*000c*/ 	.word	0x00000000
        /*0010*/ 	.short	0x0005
        /*0012*/ 	.short	0x0020
        /*0014*/ 	.byte	0x00, 0xf5, 0x21, 0x00


	//----- nvinfo : EIATTR_KPARAM_INFO
	.align		4
.L_9:
        /*0018*/ 	.byte	0x04, 0x17
        /*001a*/ 	.short	(.L_11 - .L_10)
.L_10:
        /*001c*/ 	.word	0x00000000
        /*0020*/ 	.short	0x0004
        /*0022*/ 	.short	0x0018
        /*0024*/ 	.byte	0x00, 0xf5, 0x21, 0x00


	//----- nvinfo : EIATTR_KPARAM_INFO
	.align		4
.L_11:
        /*0028*/ 	.byte	0x04, 0x17
        /*002a*/ 	.short	(.L_13 - .L_12)
.L_12:
        /*002c*/ 	.word	0x00000000
        /*0030*/ 	.short	0x0003
        /*0032*/ 	.short	0x0010
        /*0034*/ 	.byte	0x00, 0xf5, 0x21, 0x00


	//----- nvinfo : EIATTR_KPARAM_INFO
	.align		4
.L_13:
        /*0038*/ 	.byte	0x04, 0x17
        /*003a*/ 	.short	(.L_15 - .L_14)
.L_14:
        /*003c*/ 	.word	0x00000000
        /*0040*/ 	.short	0x0002
        /*0042*/ 	.short	0x0008
        /*0044*/ 	.byte	0x00, 0xf0, 0x11, 0x00


	//----- nvinfo : EIATTR_KPARAM_INFO
	.align		4
.L_15:
        /*0048*/ 	.byte	0x04, 0x17
        /*004a*/ 	.short	(.L_17 - .L_16)
.L_16:
        /*004c*/ 	.word	0x00000000
        /*0050*/ 	.short	0x0001
        /*0052*/ 	.short	0x0004
        /*0054*/ 	.byte	0x00, 0xf0, 0x11, 0x00


	//----- nvinfo : EIATTR_KPARAM_INFO
	.align		4
.L_17:
        /*0058*/ 	.byte	0x04, 0x17
        /*005a*/ 	.short	(.L_19 - .L_18)
.L_18:
        /*005c*/ 	.word	0x00000000
        /*0060*/ 	.short	0x0000
        /*0062*/ 	.short	0x0000
        /*0064*/ 	.byte	0x00, 0xf0, 0x11, 0x00


	//----- nvinfo : EIATTR_SPARSE_MMA_MASK
	.align		4
.L_19:
        /*0068*/ 	.byte	0x03, 0x50
        /*006a*/ 	.short	0x0000


	//----- nvinfo : EIATTR_MAXREG_COUNT
	.align		4
        /*006c*/ 	.byte	0x03, 0x1b
        /*006e*/ 	.short	0x00ff


	//----- nvinfo : EIATTR_NUM_BARRIERS
	.align		4
        /*0070*/ 	.byte	0x02, 0x4c
        /*0072*/ 	.byte	0x01
	.zero		1


	//----- nvinfo : EIATTR_MERCURY_ISA_VERSION
	.align		4
        /*0074*/ 	.byte	0x03, 0x5f
        /*0076*/ 	.short	0x0101


	//----- nvinfo : EIATTR_VRC_CTA_INIT_COUNT
	.align		4
        /*0078*/ 	.byte	0x02, 0x4a
	.zero		1
	.zero		1


	//----- nvinfo : EIATTR_EXIT_INSTR_OFFSETS
	.align		4
        /*007c*/ 	.byte	0x04, 0x1c
        /*007e*/ 	.short	(.L_21 - .L_20)


	//   ....[0]....
.L_20:
        /*0080*/ 	.word	0x00000090


	//   ....[1]....
        /*0084*/ 	.word	0x000007a0


	//----- nvinfo : EIATTR_CBANK_PARAM_SIZE
	.align		4
.L_21:
        /*0088*/ 	.byte	0x03, 0x19
        /*008a*/ 	.short	0x0028


	//----- nvinfo : EIATTR_PARAM_CBANK
	.align		4
        /*008c*/ 	.byte	0x04, 0x0a
        /*008e*/ 	.short	(.L_23 - .L_22)
	.align		4
.L_22:
        /*0090*/ 	.word	index@(.nv.constant0._Z7mysgemmiiiPKfS0_Pf)
        /*0094*/ 	.short	0x0380
        /*0096*/ 	.short	0x0028


	//----- nvinfo : EIATTR_SW_WAR
	.align		4
.L_23:
        /*0098*/ 	.byte	0x04, 0x36
        /*009a*/ 	.short	(.L_25 - .L_24)
.L_24:
        /*009c*/ 	.word	0x00000008
.L_25:


//--------------------- .nv.callgraph             --------------------------
	.section	.nv.callgraph,"",@"SHT_CUDA_CALLGRAPH"
	.align	4
	.sectionentsize	8
	.align		4
        /*0000*/ 	.word	0x00000000
	.align		4
        /*0004*/ 	.word	0xffffffff
	.align		4
        /*0008*/ 	.word	0x00000000
	.align		4
        /*000c*/ 	.word	0xfffffffe
	.align		4
        /*0010*/ 	.word	0x00000000
	.align		4
        /*0014*/ 	.word	0xfffffffd
	.align		4
        /*0018*/ 	.word	0x00000000
	.align		4
        /*001c*/ 	.word	0xfffffffc


//--------------------- .text._Z7mysgemmiiiPKfS0_Pf --------------------------
	.section	.text._Z7mysgemmiiiPKfS0_Pf,"ax",@progbits
	.align	128
        .global         _Z7mysgemmiiiPKfS0_Pf
        .type           _Z7mysgemmiiiPKfS0_Pf,@function
        .size           _Z7mysgemmiiiPKfS0_Pf,(.L_x_2 - _Z7mysgemmiiiPKfS0_Pf)
        .other          _Z7mysgemmiiiPKfS0_Pf,@"STO_CUDA_ENTRY STV_DEFAULT"
_Z7mysgemmiiiPKfS0_Pf:
.text._Z7mysgemmiiiPKfS0_Pf:
[----:B------:R-:W-:Y:S08]  /*0000*/  LDC R1, c[0x0][0x37c] ;  /* 0x0000df00ff017b82 */ /* 0x000ff00000000800 */
[----:B------:R-:W0:Y:S01]  /*0010*/  LDC R6, c[0x0][0x388] ;  /* 0x0000e200ff067b82 */ /* 0x000e220000000800 */
[----:B------:R-:W1:Y:S01]  /*0020*/  S2R R17, SR_TID.Y ;  /* 0x0000000000117919 */ /* 0x000e620000002200 */
[----:B------:R-:W2:Y:S06]  /*0030*/  S2R R11, SR_TID.X ;  /* 0x00000000000b7919 */ /* 0x000eac0000002100 */
[----:B------:R-:W3:Y:S08]  /*0040*/  LDC R0, c[0x0][0x364] ;  /* 0x0000d900ff007b82 */ /* 0x000ef00000000800 */
[----:B------:R-:W4:Y:S01]  /*0050*/  LDC R4, c[0x0][0x360] ;  /* 0x0000d800ff047b82 */ /* 0x000f220000000800 */
[----:B0-----:R-:W-:-:S07]  /*0060*/  ISETP.GE.AND P0, PT, R6, 0x1, PT ;  /* 0x000000010600780c */ /* 0x001fce0003f06270 */
[----:B------:R-:W0:Y:S08]  /*0070*/  S2UR UR4, SR_CTAID.X ;  /* 0x00000000000479c3 */ /* 0x000e300000002500 */
[----:B------:R-:W0:Y:S02]  /*0080*/  S2UR UR5, SR_CTAID.Y ;  /* 0x00000000000579c3 */ /* 0x000e240000002600 */
[----:B01234-:R-:W-:Y:S05]  /*0090*/  @!P0 EXIT ;  /* 0x000000000000894d */ /* 0x01ffea0003800000 */
[----:B------:R-:W0:Y:S01]  /*00a0*/  S2UR UR6, SR_CgaCtaId ;  /* 0x00000000000679c3 */ /* 0x000e220000008800 */
[----:B------:R-:W1:Y:S01]  /*00b0*/  LDCU.64 UR10, c[0x0][0x380] ;  /* 0x00007000ff0a77ac */ /* 0x000e620008000a00 */
[----:B------:R-:W-:Y:S02]  /*00c0*/  IMAD R9, R0, UR5, R17 ;  /* 0x0000000500097c24 */ /* 0x000fe4000f8e0211 */
[----:B------:R-:W-:Y:S02]  /*00d0*/  HFMA2 R21, -RZ, RZ, 0, 0 ;  /* 0x00000000ff157431 */ /* 0x000fe400000001ff */
[----:B------:R-:W-:Y:S01]  /*00e0*/  IMAD R0, R4, UR4, R11 ;  /* 0x0000000404007c24 */ /* 0x000fe2000f8e020b */
[----:B------:R-:W-:Y:S01]  /*00f0*/  UMOV UR4, 0x400 ;  /* 0x0000040000047882 */ /* 0x000fe20000000000 */
[----:B------:R-:W-:Y:S01]  /*0100*/  IADD3 R4, PT, PT, R6, 0xf, RZ ;  /* 0x0000000f06047810 */ /* 0x000fe20007ffe0ff */
[----:B------:R-:W-:Y:S01]  /*0110*/  UIADD3 UR5, UPT, UPT, UR4, 0x400, URZ ;  /* 0x0000040004057890 */ /* 0x000fe2000fffe0ff */
[----:B------:R-:W2:Y:S01]  /*0120*/  LDC.64 R2, c[0x0][0x3a0] ;  /* 0x0000e800ff027b82 */ /* 0x000ea20000000a00 */
[----:B------:R-:W-:Y:S01]  /*0130*/  IMAD R13, R17, R6, R0 ;  /* 0x00000006110d7224 */ /* 0x000fe200078e0200 */
[----:B------:R-:W-:Y:S01]  /*0140*/  SHF.R.U32.HI R4, RZ, 0x4, R4 ;  /* 0x00000004ff047819 */ /* 0x000fe20000011604 */
[----:B------:R-:W3:Y:S03]  /*0150*/  LDCU.64 UR8, c[0x0][0x358] ;  /* 0x00006b00ff0877ac */ /* 0x000ee60008000a00 */
[----:B------:R-:W-:Y:S01]  /*0160*/  IADD3 R10, PT, PT, -R4, RZ, RZ ;  /* 0x000000ff040a7210 */ /* 0x000fe20007ffe1ff */
[----:B------:R-:W4:Y:S01]  /*0170*/  LDCU UR7, c[0x0][0x384] ;  /* 0x00007080ff0777ac */ /* 0x000f220008000800 */
[----:B------:R-:W3:Y:S01]  /*0180*/  LDC R8, c[0x0][0x388] ;  /* 0x0000e200ff087b82 */ /* 0x000ee20000000800 */
[----:B-1----:R-:W-:Y:S01]  /*0190*/  ISETP.GE.AND P0, PT, R0, UR11, PT ;  /* 0x0000000b00007c0c */ /* 0x002fe2000bf06270 */
[C---:B------:R-:W-:Y:S01]  /*01a0*/  IMAD R5, R9.reuse, UR11, R0 ;  /* 0x0000000b09057c24 */ /* 0x040fe2000f8e0200 */
[----:B------:R-:W-:-:S02]  /*01b0*/  ISETP.GE.AND P2, PT, R9, UR10, PT ;  /* 0x0000000a09007c0c */ /* 0x000fc4000bf46270 */
[C---:B------:R-:W-:Y:S01]  /*01c0*/  ISETP.LT.AND P0, PT, R9.reuse, UR10, !P0 ;  /* 0x0000000a09007c0c */ /* 0x040fe2000c701270 */
[----:B0-----:R-:W-:Y:S01]  /*01d0*/  ULEA UR4, UR6, UR4, 0x18 ;  /* 0x0000000406047291 */ /* 0x001fe2000f8ec0ff */
[----:B------:R-:W-:Y:S01]  /*01e0*/  IMAD R9, R9, R6, R11 ;  /* 0x0000000609097224 */ /* 0x000fe200078e020b */
[----:B------:R-:W-:-:S04]  /*01f0*/  ULEA UR5, UR6, UR5, 0x18 ;  /* 0x0000000506057291 */ /* 0x000fc8000f8ec0ff */
[----:B------:R-:W-:Y:S02]  /*0200*/  LEA R12, R17, UR4, 0x6 ;  /* 0x00000004110c7c11 */ /* 0x000fe4000f8e30ff */
[----:B------:R-:W-:Y:S01]  /*0210*/  LEA R14, R11, UR5, 0x2 ;  /* 0x000000050b0e7c11 */ /* 0x000fe2000f8e10ff */
[----:B--2---:R-:W-:Y:S01]  /*0220*/  IMAD.WIDE R2, R5, 0x4, R2 ;  /* 0x0000000405027825 */ /* 0x004fe200078e0202 */
[----:B------:R-:W-:Y:S02]  /*0230*/  LEA R16, R11, R12, 0x2 ;  /* 0x0000000c0b107211 */ /* 0x000fe400078e10ff */
[----:B----4-:R-:W-:-:S07]  /*0240*/  LEA R15, R17, R14, 0x6 ;  /* 0x0000000e110f7211 */ /* 0x010fce00078e30ff */
.L_x_0:
[-C--:B---3--:R-:W-:Y:S02]  /*0250*/  ISETP.GE.AND P1, PT, R17, R8.reuse, PT ;  /* 0x000000081100720c */ /* 0x088fe40003f26270 */
[----:B------:R-:W-:Y:S02]  /*0260*/  CS2R R18, SRZ ;  /* 0x0000000000127805 */ /* 0x000fe4000001ff00 */
[----:B------:R-:W-:Y:S02]  /*0270*/  ISETP.GE.OR P3, PT, R11, R8, P2 ;  /* 0x000000080b00720c */ /* 0x000fe40001766670 */
[----:B------:R-:W-:-:S11]  /*0280*/  ISETP.GE.OR P1, PT, R0, UR7, P1 ;  /* 0x0000000700007c0c */ /* 0x000fd60008f26670 */
[----:B0-----:R-:W0:Y:S08]  /*0290*/  @!P3 LDC.64 R6, c[0x0][0x390] ;  /* 0x0000e400ff06bb82 */ /* 0x001e300000000a00 */
[----:B------:R-:W1:Y:S01]  /*02a0*/  @!P1 LDC.64 R4, c[0x0][0x398] ;  /* 0x0000e600ff049b82 */ /* 0x000e620000000a00 */
[----:B0-----:R-:W-:-:S05]  /*02b0*/  @!P3 IMAD.WIDE.U32 R6, R9, 0x4, R6 ;  /* 0x000000040906b825 */ /* 0x001fca00078e0006 */
[----:B------:R-:W2:Y:S01]  /*02c0*/  @!P3 LDG.E R19, desc[UR8][R6.64] ;  /* 0x000000080613b981 */ /* 0x000ea2000c1e1900 */
[----:B-1----:R-:W-:-:S05]  /*02d0*/  @!P1 IMAD.WIDE R4, R13, 0x4, R4 ;  /* 0x000000040d049825 */ /* 0x002fca00078e0204 */
[----:B------:R-:W3:Y:S04]  /*02e0*/  @!P1 LDG.E R18, desc[UR8][R4.64] ;  /* 0x0000000804129981 */ /* 0x000ee8000c1e1900 */
[----:B--2---:R-:W-:Y:S04]  /*02f0*/  STS [R16], R19 ;  /* 0x0000001310007388 */ /* 0x004fe80000000800 */
[----:B---3--:R-:W-:Y:S01]  /*0300*/  STS [R15], R18 ;  /* 0x000000120f007388 */ /* 0x008fe20000000800 */
[----:B------:R-:W-:Y:S06]  /*0310*/  BAR.SYNC.DEFER_BLOCKING 0x0 ;  /* 0x0000000000007b1d */ /* 0x000fec0000010000 */
[----:B------:R-:W-:Y:S04]  /*0320*/  LDS R22, [R12] ;  /* 0x000000000c167984 */ /* 0x000fe80000000800 */
[----:B------:R-:W0:Y:S01]  /*0330*/  LDS R24, [R14] ;  /* 0x000000000e187984 */ /* 0x000e220000000800 */
[----:B------:R-:W-:Y:S06]  /*0340*/  BAR.SYNC.DEFER_BLOCKING 0x0 ;  /* 0x0000000000007b1d */ /* 0x000fec0000010000 */
[----:B------:R-:W-:Y:S04]  /*0350*/  LDS R29, [R12+0x4] ;  /* 0x000004000c1d7984 */ /* 0x000fe80000000800 */
[----:B------:R-:W1:Y:S01]  /*0360*/  LDS R26, [R14+0x40] ;  /* 0x000040000e1a7984 */ /* 0x000e620000000800 */
[----:B------:R-:W-:Y:S06]  /*0370*/  BAR.SYNC.DEFER_BLOCKING 0x0 ;  /* 0x0000000000007b1d */ /* 0x000fec0000010000 */
[----:B------:R-:W-:Y:S04]  /*0380*/  LDS R27, [R12+0x8] ;  /* 0x000008000c1b7984 */ /* 0x000fe80000000800 */
[----:B------:R-:W2:Y:S01]  /*0390*/  LDS R4, [R14+0x80] ;  /* 0x000080000e047984 */ /* 0x000ea20000000800 */
[----:B------:R-:W-:Y:S06]  /*03a0*/  BAR.SYNC.DEFER_BLOCKING 0x0 ;  /* 0x0000000000007b1d */ /* 0x000fec0000010000 */
[----:B------:R-:W-:Y:S04]  /*03b0*/  LDS R20, [R12+0xc] ;  /* 0x00000c000c147984 */ /* 0x000fe80000000800 */
[----:B------:R-:W3:Y:S01]  /*03c0*/  LDS R23, [R14+0xc0] ;  /* 0x0000c0000e177984 */ /* 0x000ee20000000800 */
[----:B------:R-:W-:Y:S06]  /*03d0*/  BAR.SYNC.DEFER_BLOCKING 0x0 ;  /* 0x0000000000007b1d */ /* 0x000fec0000010000 */
[----:B------:R-:W-:Y:S04]  /*03e0*/  LDS R18, [R12+0x10] ;  /* 0x000010000c127984 */ /* 0x000fe80000000800 */
[----:B------:R-:W4:Y:S01]  /*03f0*/  LDS R19, [R14+0x100] ;  /* 0x000100000e137984 */ /* 0x000f220000000800 */
[----:B------:R-:W-:Y:S01]  /*0400*/  BAR.SYNC.DEFER_BLOCKING 0x0 ;  /* 0x0000000000007b1d */ /* 0x000fe20000010000 */
[----:B0-----:R-:W-:-:S05]  /*0410*/  FFMA R22, R22, R24, R21 ;  /* 0x0000001816167223 */ /* 0x001fca0000000015 */
[----:B------:R-:W-:Y:S04]  /*0420*/  LDS R24, [R12+0x14] ;  /* 0x000014000c187984 */ /* 0x000fe80000000800 */
[----:B------:R-:W0:Y:S01]  /*0430*/  LDS R25, [R14+0x140] ;  /* 0x000140000e197984 */ /* 0x000e220000000800 */
[----:B------:R-:W-:Y:S01]  /*0440*/  BAR.SYNC.DEFER_BLOCKING 0x0 ;  /* 0x0000000000007b1d */ /* 0x000fe20000010000 */
[----:B-1----:R-:W-:-:S05]  /*0450*/  FFMA R22, R29, R26, R22 ;  /* 0x0000001a1d167223 */ /* 0x002fca0000000016 */
[----:B------:R-:W-:Y:S04]  /*0460*/  LDS R6, [R12+0x18] ;  /* 0x000018000c067984 */ /* 0x000fe80000000800 */
[----:B------:R-:W1:Y:S01]  /*0470*/  LDS R7, [R14+0x180] ;  /* 0x000180000e077984 */ /* 0x000e620000000800 */
[----:B------:R-:W-:Y:S01]  /*0480*/  BAR.SYNC.DEFER_BLOCKING 0x0 ;  /* 0x0000000000007b1d */ /* 0x000fe20000010000 */
[----:B--2---:R-:W-:-:S05]  /*0490*/  FFMA R27, R27, R4, R22 ;  /* 0x000000041b1b7223 */ /* 0x004fca0000000016 */
[----:B------:R-:W-:Y:S04]  /*04a0*/  LDS R4, [R12+0x1c] ;  /* 0x00001c000c047984 */ /* 0x000fe80000000800 */
[----:B------:R-:W2:Y:S01]  /*04b0*/  LDS R5, [R14+0x1c0] ;  /* 0x0001c0000e057984 */ /* 0x000ea20000000800 */
[----:B------:R-:W-:Y:S01]  /*04c0*/  BAR.SYNC.DEFER_BLOCKING 0x0 ;  /* 0x0000000000007b1d */ /* 0x000fe20000010000 */
[----:B---3--:R-:W-:-:S05]  /*04d0*/  FFMA R27, R20, R23, R27 ;  /* 0x00000017141b7223 */ /* 0x008fca000000001b */
[----:B------:R-:W-:Y:S04]  /*04e0*/  LDS R22, [R12+0x20] ;  /* 0x000020000c167984 */ /* 0x000fe80000000800 */
[----:B------:R-:W3:Y:S01]  /*04f0*/  LDS R23, [R14+0x200] ;  /* 0x000200000e177984 */ /* 0x000ee20000000800 */
[----:B------:R-:W-:Y:S01]  /*0500*/  BAR.SYNC.DEFER_BLOCKING 0x0 ;  /* 0x0000000000007b1d */ /* 0x000fe20000010000 */
[----:B----4-:R-:W-:-:S05]  /*0510*/  FFMA R19, R18, R19, R27 ;  /* 0x0000001312137223 */ /* 0x010fca000000001b */
[----:B------:R-:W-:Y:S04]  /*0520*/  LDS R21, [R12+0x24] ;  /* 0x000024000c157984 */ /* 0x000fe80000000800 */
[----:B------:R-:W4:Y:S01]  /*0530*/  LDS R20, [R14+0x240] ;  /* 0x000240000e147984 */ /* 0x000f220000000800 */
[----:B------:R-:W-:Y:S01]  /*0540*/  BAR.SYNC.DEFER_BLOCKING 0x0 ;  /* 0x0000000000007b1d */ /* 0x000fe20000010000 */
[----:B0-----:R-:W-:-:S05]  /*0550*/  FFMA R25, R24, R25, R19 ;  /* 0x0000001918197223 */ /* 0x001fca0000000013 */
[----:B------:R-:W-:Y:S04]  /*0560*/  LDS R18, [R12+0x28] ;  /* 0x000028000c127984 */ /* 0x000fe80000000800 */
[----:B------:R-:W0:Y:S01]  /*0570*/  LDS R19, [R14+0x280] ;  /* 0x000280000e137984 */ /* 0x000e220000000800 */
[----:B-1----:R-:W-:Y:S01]  /*0580*/  FFMA R25, R6, R7, R25 ;  /* 0x0000000706197223 */ /* 0x002fe20000000019 */
[----:B------:R-:W-:Y:S06]  /*0590*/  BAR.SYNC.DEFER_BLOCKING 0x0 ;  /* 0x0000000000007b1d */ /* 0x000fec0000010000 */
[----:B------:R-:W-:Y:S04]  /*05a0*/  LDS R6, [R12+0x2c] ;  /* 0x00002c000c067984 */ /* 0x000fe80000000800 */
[----:B------:R-:W1:Y:S01]  /*05b0*/  LDS R7, [R14+0x2c0] ;  /* 0x0002c0000e077984 */ /* 0x000e620000000800 */
[----:B--2---:R-:W-:Y:S01]  /*05c0*/  FFMA R25, R4, R5, R25 ;  /* 0x0000000504197223 */ /* 0x004fe20000000019 */
[----:B------:R-:W-:Y:S06]  /*05d0*/  BAR.SYNC.DEFER_BLOCKING 0x0 ;  /* 0x0000000000007b1d */ /* 0x000fec0000010000 */
[----:B------:R-:W-:Y:S04]  /*05e0*/  LDS R4, [R12+0x30] ;  /* 0x000030000c047984 */ /* 0x000fe80000000800 */
[----:B------:R-:W2:Y:S01]  /*05f0*/  LDS R5, [R14+0x300] ;  /* 0x000300000e057984 */ /* 0x000ea20000000800 */
[----:B---3--:R-:W-:Y:S01]  /*0600*/  FFMA R24, R22, R23, R25 ;  /* 0x0000001716187223 */ /* 0x008fe20000000019 */
[----:B------:R-:W-:Y:S06]  /*0610*/  BAR.SYNC.DEFER_BLOCKING 0x0 ;  /* 0x0000000000007b1d */ /* 0x000fec0000010000 */
        /* <DEDUP_REMOVED lines=11> */
[----:B------:R-:W-:-:S03]  /*06d0*/  IADD3 R10, PT, PT, R10, 0x1, RZ ;  /* 0x000000010a0a7810 */ /* 0x000fc60007ffe0ff */
[----:B--2---:R-:W-:Y:S01]  /*06e0*/  FFMA R5, R4, R5, R7 ;  /* 0x0000000504057223 */ /* 0x004fe20000000007 */
[----:B------:R-:W-:Y:S01]  /*06f0*/  BAR.SYNC.DEFER_BLOCKING 0x0 ;  /* 0x0000000000007b1d */ /* 0x000fe20000010000 */
[----:B------:R-:W-:Y:S02]  /*0700*/  ISETP.NE.AND P1, PT, R10, RZ, PT ;  /* 0x000000ff0a00720c */ /* 0x000fe40003f25270 */
[----:B---3--:R-:W-:-:S04]  /*0710*/  FFMA R5, R22, R23, R5 ;  /* 0x0000001716057223 */ /* 0x008fc80000000005 */
[----:B----4-:R-:W-:Y:S01]  /*0720*/  FFMA R24, R24, R25, R5 ;  /* 0x0000001918187223 */ /* 0x010fe20000000005 */
[----:B------:R-:W-:Y:S02]  /*0730*/  IADD3 R17, PT, PT, R17, 0x10, RZ ;  /* 0x0000001011117810 */ /* 0x000fe40007ffe0ff */
[----:B------:R-:W-:Y:S02]  /*0740*/  IADD3 R11, PT, PT, R11, 0x10, RZ ;  /* 0x000000100b0b7810 */ /* 0x000fe40007ffe0ff */
[----:B------:R-:W-:Y:S02]  /*0750*/  IADD3 R9, PT, PT, R9, 0x10, RZ ;  /* 0x0000001009097810 */ /* 0x000fe40007ffe0ff */
[----:B------:R-:W-:Y:S01]  /*0760*/  LEA R13, R8, R13, 0x4 ;  /* 0x0000000d080d7211 */ /* 0x000fe200078e20ff */
[----:B0-----:R-:W-:-:S05]  /*0770*/  FFMA R21, R21, R20, R24 ;  /* 0x0000001415157223 */ /* 0x001fca0000000018 */
[----:B------:R0:W-:Y:S01]  /*0780*/  @P0 STG.E desc[UR8][R2.64], R21 ;  /* 0x0000001502000986 */ /* 0x0001e2000c101908 */
[----:B------:R-:W-:Y:S05]  /*0790*/  @P1 BRA `(.L_x_0) ;  /* 0xfffffff800ac1947 */ /* 0x000fea000383ffff */
[----:B------:R-:W-:Y:S05]  /*07a0*/  EXIT ;  /* 0x000000000000794d */ /* 0x000fea0003800000 */
.L_x_1:
[----:B------:R-:W-:-:S00]  /*07b0*/  BRA `(.L_x_1) ;  /* 0xfffffffc00fc7947 */ /* 0x000fc0000383ffff */
[----:B------:R-:W-:-:S00]  /*07c0*/  NOP ;  /* 0x0000000000007918 */ /* 0x000fc00000000000 */
        /* <DEDUP_REMOVED lines=11> */
.L_x_2:


//--------------------- .nv.shared._Z7mysgemmiiiPKfS0_Pf --------------------------
	.section	.nv.shared._Z7mysgemmiiiPKfS0_Pf,"aw",@nobits
	.sectionflags	@""
	.align	4
.nv.shared._Z7mysgemmiiiPKfS0_Pf:
	.zero		3072


//--------------------- .nv.shared.reserved.0     --------------------------
	.section	.nv.shared.reserved.0,"aw",@nobits
	.weak		__nv_reservedSMEM_offset_0_alias
	.size		__nv_reservedSMEM_offset_0_alias, 0, 64
	.other		__nv_reservedSMEM_offset_0_alias,@"STO_CUDA_RESERVED_SHARED STV_DEFAULT"
__nv_reservedSMEM_offset_0_alias:
	.zero		0
	.zero		64


//--------------------- .nv.constant0._Z7mysgemmiiiPKfS0_Pf --------------------------
	.section	.nv.constant0._Z7mysgemmiiiPKfS0_Pf,"a",@progbits
	.sectionflags	@""
	.align	4
.nv.constant0._Z7mysgemmiiiPKfS0_Pf:
	.zero		936


//--------------------- SYMBOLS --------------------------

	.type		.nv.reservedSmem.offset0,@object
	.size		.nv.reservedSmem.offset0,0x4
	.type		.nv.reservedSmem.cap,@object
	.size		.nv.reservedSmem.cap,0x4
